//
// Generated by NVIDIA NVVM Compiler
//
// Compiler Build ID: CL-36424714
// Cuda compilation tools, release 13.0, V13.0.88
// Based on NVVM 20.0.0
//

.version 9.0
.target sm_100
.address_size 64

	// .globl	_Z5saxpyPiS_S_i

.visible .entry _Z5saxpyPiS_S_i(
	.param .u64 .ptr .align 1 _Z5saxpyPiS_S_i_param_0,
	.param .u64 .ptr .align 1 _Z5saxpyPiS_S_i_param_1,
	.param .u64 .ptr .align 1 _Z5saxpyPiS_S_i_param_2,
	.param .u32 _Z5saxpyPiS_S_i_param_3
)
{
	.reg .pred 	%p<11>;
	.reg .b32 	%r<245>;
	.reg .b64 	%rd<88>;

	ld.param.u64 	%rd14, [_Z5saxpyPiS_S_i_param_0];
	ld.param.u64 	%rd15, [_Z5saxpyPiS_S_i_param_1];
	ld.param.u32 	%r87, [_Z5saxpyPiS_S_i_param_3];
	cvta.to.global.u64 	%rd1, %rd15;
	cvta.to.global.u64 	%rd2, %rd14;
	mov.u32 	%r1, %tid.y;
	mov.u32 	%r2, %ntid.x;
	mul.lo.s32 	%r233, %r1, %r2;
	mov.u32 	%r232, %tid.x;
	add.s32 	%r5, %r233, %r232;
	mul.lo.s32 	%r88, %r87, %r87;
	setp.ge.u32 	%p1, %r5, %r88;
	@%p1 bra 	$L__BB0_15;
	setp.lt.s32 	%p2, %r87, 1;
	mov.b32 	%r244, 0;
	@%p2 bra 	$L__BB0_14;
	add.s32 	%r92, %r87, -1;
	setp.lt.u32 	%p3, %r92, 15;
	mov.b32 	%r244, 0;
	@%p3 bra 	$L__BB0_5;
	shl.b32 	%r94, %r87, 1;
	add.s32 	%r226, %r232, %r94;
	mad.lo.s32 	%r225, %r87, 3, %r232;
	shl.b32 	%r95, %r87, 2;
	add.s32 	%r224, %r232, %r95;
	mad.lo.s32 	%r223, %r87, 5, %r232;
	mad.lo.s32 	%r222, %r87, 6, %r232;
	mad.lo.s32 	%r221, %r87, 7, %r232;
	shl.b32 	%r96, %r87, 3;
	add.s32 	%r220, %r232, %r96;
	mad.lo.s32 	%r219, %r87, 9, %r232;
	mad.lo.s32 	%r218, %r87, 10, %r232;
	mad.lo.s32 	%r217, %r87, 11, %r232;
	mad.lo.s32 	%r216, %r87, 12, %r232;
	mad.lo.s32 	%r215, %r87, 13, %r232;
	mad.lo.s32 	%r214, %r87, 14, %r232;
	mad.lo.s32 	%r213, %r87, 15, %r232;
	add.s32 	%r212, %r232, %r87;
	and.b32  	%r97, %r87, 2147483632;
	neg.s32 	%r211, %r97;
	mul.wide.u32 	%rd16, %r1, %r2;
	shl.b64 	%rd17, %rd16, 2;
	add.s64 	%rd18, %rd17, %rd2;
	add.s64 	%rd85, %rd18, 32;
	mov.b32 	%r244, 0;
$L__BB0_4:
	.pragma "nounroll";
	ld.global.u32 	%r98, [%rd85+-32];
	mul.wide.u32 	%rd19, %r232, 4;
	add.s64 	%rd20, %rd1, %rd19;
	ld.global.u32 	%r99, [%rd20];
	mad.lo.s32 	%r100, %r99, %r98, %r244;
	add.s32 	%r101, %r232, %r87;
	ld.global.u32 	%r102, [%rd85+-28];
	mul.wide.u32 	%rd21, %r212, 4;
	add.s64 	%rd22, %rd1, %rd21;
	ld.global.u32 	%r103, [%rd22];
	mad.lo.s32 	%r104, %r103, %r102, %r100;
	add.s32 	%r105, %r101, %r87;
	ld.global.u32 	%r106, [%rd85+-24];
	mul.wide.u32 	%rd23, %r226, 4;
	add.s64 	%rd24, %rd1, %rd23;
	ld.global.u32 	%r107, [%rd24];
	mad.lo.s32 	%r108, %r107, %r106, %r104;
	add.s32 	%r109, %r105, %r87;
	ld.global.u32 	%r110, [%rd85+-20];
	mul.wide.u32 	%rd25, %r225, 4;
	add.s64 	%rd26, %rd1, %rd25;
	ld.global.u32 	%r111, [%rd26];
	mad.lo.s32 	%r112, %r111, %r110, %r108;
	add.s32 	%r113, %r109, %r87;
	ld.global.u32 	%r114, [%rd85+-16];
	mul.wide.u32 	%rd27, %r224, 4;
	add.s64 	%rd28, %rd1, %rd27;
	ld.global.u32 	%r115, [%rd28];
	mad.lo.s32 	%r116, %r115, %r114, %r112;
	add.s32 	%r117, %r113, %r87;
	ld.global.u32 	%r118, [%rd85+-12];
	mul.wide.u32 	%rd29, %r223, 4;
	add.s64 	%rd30, %rd1, %rd29;
	ld.global.u32 	%r119, [%rd30];
	mad.lo.s32 	%r120, %r119, %r118, %r116;
	add.s32 	%r121, %r117, %r87;
	ld.global.u32 	%r122, [%rd85+-8];
	mul.wide.u32 	%rd31, %r222, 4;
	add.s64 	%rd32, %rd1, %rd31;
	ld.global.u32 	%r123, [%rd32];
	mad.lo.s32 	%r124, %r123, %r122, %r120;
	add.s32 	%r125, %r121, %r87;
	ld.global.u32 	%r126, [%rd85+-4];
	mul.wide.u32 	%rd33, %r221, 4;
	add.s64 	%rd34, %rd1, %rd33;
	ld.global.u32 	%r127, [%rd34];
	mad.lo.s32 	%r128, %r127, %r126, %r124;
	add.s32 	%r129, %r125, %r87;
	ld.global.u32 	%r130, [%rd85];
	mul.wide.u32 	%rd35, %r220, 4;
	add.s64 	%rd36, %rd1, %rd35;
	ld.global.u32 	%r131, [%rd36];
	mad.lo.s32 	%r132, %r131, %r130, %r128;
	add.s32 	%r133, %r129, %r87;
	ld.global.u32 	%r134, [%rd85+4];
	mul.wide.u32 	%rd37, %r219, 4;
	add.s64 	%rd38, %rd1, %rd37;
	ld.global.u32 	%r135, [%rd38];
	mad.lo.s32 	%r136, %r135, %r134, %r132;
	add.s32 	%r137, %r133, %r87;
	ld.global.u32 	%r138, [%rd85+8];
	mul.wide.u32 	%rd39, %r218, 4;
	add.s64 	%rd40, %rd1, %rd39;
	ld.global.u32 	%r139, [%rd40];
	mad.lo.s32 	%r140, %r139, %r138, %r136;
	add.s32 	%r141, %r137, %r87;
	ld.global.u32 	%r142, [%rd85+12];
	mul.wide.u32 	%rd41, %r217, 4;
	add.s64 	%rd42, %rd1, %rd41;
	ld.global.u32 	%r143, [%rd42];
	mad.lo.s32 	%r144, %r143, %r142, %r140;
	add.s32 	%r145, %r141, %r87;
	ld.global.u32 	%r146, [%rd85+16];
	mul.wide.u32 	%rd43, %r216, 4;
	add.s64 	%rd44, %rd1, %rd43;
	ld.global.u32 	%r147, [%rd44];
	mad.lo.s32 	%r148, %r147, %r146, %r144;
	add.s32 	%r149, %r145, %r87;
	ld.global.u32 	%r150, [%rd85+20];
	mul.wide.u32 	%rd45, %r215, 4;
	add.s64 	%rd46, %rd1, %rd45;
	ld.global.u32 	%r151, [%rd46];
	mad.lo.s32 	%r152, %r151, %r150, %r148;
	add.s32 	%r153, %r149, %r87;
	ld.global.u32 	%r154, [%rd85+24];
	mul.wide.u32 	%rd47, %r214, 4;
	add.s64 	%rd48, %rd1, %rd47;
	ld.global.u32 	%r155, [%rd48];
	mad.lo.s32 	%r156, %r155, %r154, %r152;
	add.s32 	%r157, %r153, %r87;
	ld.global.u32 	%r158, [%rd85+28];
	mul.wide.u32 	%rd49, %r213, 4;
	add.s64 	%rd50, %rd1, %rd49;
	ld.global.u32 	%r159, [%rd50];
	mad.lo.s32 	%r244, %r159, %r158, %r156;
	add.s32 	%r233, %r233, 16;
	add.s32 	%r232, %r157, %r87;
	shl.b32 	%r160, %r87, 4;
	add.s32 	%r226, %r226, %r160;
	add.s32 	%r225, %r225, %r160;
	add.s32 	%r224, %r224, %r160;
	add.s32 	%r223, %r223, %r160;
	add.s32 	%r222, %r222, %r160;
	add.s32 	%r221, %r221, %r160;
	add.s32 	%r220, %r220, %r160;
	add.s32 	%r219, %r219, %r160;
	add.s32 	%r218, %r218, %r160;
	add.s32 	%r217, %r217, %r160;
	add.s32 	%r216, %r216, %r160;
	add.s32 	%r215, %r215, %r160;
	add.s32 	%r214, %r214, %r160;
	add.s32 	%r213, %r213, %r160;
	add.s32 	%r212, %r212, %r160;
	add.s32 	%r211, %r211, 16;
	add.s64 	%rd85, %rd85, 64;
	setp.ne.s32 	%p4, %r211, 0;
	@%p4 bra 	$L__BB0_4;
$L__BB0_5:
	and.b32  	%r64, %r87, 15;
	setp.eq.s32 	%p5, %r64, 0;
	@%p5 bra 	$L__BB0_14;
	and.b32  	%r65, %r87, 7;
	setp.lt.u32 	%p6, %r64, 8;
	@%p6 bra 	$L__BB0_8;
	mul.wide.u32 	%rd51, %r233, 4;
	add.s64 	%rd52, %rd2, %rd51;
	ld.global.u32 	%r162, [%rd52];
	mul.wide.u32 	%rd53, %r232, 4;
	add.s64 	%rd54, %rd1, %rd53;
	ld.global.u32 	%r163, [%rd54];
	mad.lo.s32 	%r164, %r163, %r162, %r244;
	add.s32 	%r165, %r232, %r87;
	ld.global.u32 	%r166, [%rd52+4];
	mul.wide.u32 	%rd55, %r165, 4;
	add.s64 	%rd56, %rd1, %rd55;
	ld.global.u32 	%r167, [%rd56];
	mad.lo.s32 	%r168, %r167, %r166, %r164;
	add.s32 	%r169, %r165, %r87;
	ld.global.u32 	%r170, [%rd52+8];
	mul.wide.u32 	%rd57, %r169, 4;
	add.s64 	%rd58, %rd1, %rd57;
	ld.global.u32 	%r171, [%rd58];
	mad.lo.s32 	%r172, %r171, %r170, %r168;
	add.s32 	%r173, %r169, %r87;
	ld.global.u32 	%r174, [%rd52+12];
	mul.wide.u32 	%rd59, %r173, 4;
	add.s64 	%rd60, %rd1, %rd59;
	ld.global.u32 	%r175, [%rd60];
	mad.lo.s32 	%r176, %r175, %r174, %r172;
	add.s32 	%r177, %r173, %r87;
	ld.global.u32 	%r178, [%rd52+16];
	mul.wide.u32 	%rd61, %r177, 4;
	add.s64 	%rd62, %rd1, %rd61;
	ld.global.u32 	%r179, [%rd62];
	mad.lo.s32 	%r180, %r179, %r178, %r176;
	add.s32 	%r181, %r177, %r87;
	ld.global.u32 	%r182, [%rd52+20];
	mul.wide.u32 	%rd63, %r181, 4;
	add.s64 	%rd64, %rd1, %rd63;
	ld.global.u32 	%r183, [%rd64];
	mad.lo.s32 	%r184, %r183, %r182, %r180;
	add.s32 	%r185, %r181, %r87;
	ld.global.u32 	%r186, [%rd52+24];
	mul.wide.u32 	%rd65, %r185, 4;
	add.s64 	%rd66, %rd1, %rd65;
	ld.global.u32 	%r187, [%rd66];
	mad.lo.s32 	%r188, %r187, %r186, %r184;
	add.s32 	%r189, %r185, %r87;
	ld.global.u32 	%r190, [%rd52+28];
	mul.wide.u32 	%rd67, %r189, 4;
	add.s64 	%rd68, %rd1, %rd67;
	ld.global.u32 	%r191, [%rd68];
	mad.lo.s32 	%r244, %r191, %r190, %r188;
	add.s32 	%r232, %r189, %r87;
	add.s32 	%r233, %r233, 8;
$L__BB0_8:
	setp.eq.s32 	%p7, %r65, 0;
	@%p7 bra 	$L__BB0_14;
	and.b32  	%r73, %r87, 3;
	setp.lt.u32 	%p8, %r65, 4;
	@%p8 bra 	$L__BB0_11;
	mul.wide.u32 	%rd69, %r233, 4;
	add.s64 	%rd70, %rd2, %rd69;
	ld.global.u32 	%r193, [%rd70];
	mul.wide.u32 	%rd71, %r232, 4;
	add.s64 	%rd72, %rd1, %rd71;
	ld.global.u32 	%r194, [%rd72];
	mad.lo.s32 	%r195, %r194, %r193, %r244;
	add.s32 	%r196, %r232, %r87;
	ld.global.u32 	%r197, [%rd70+4];
	mul.wide.u32 	%rd73, %r196, 4;
	add.s64 	%rd74, %rd1, %rd73;
	ld.global.u32 	%r198, [%rd74];
	mad.lo.s32 	%r199, %r198, %r197, %r195;
	add.s32 	%r200, %r196, %r87;
	ld.global.u32 	%r201, [%rd70+8];
	mul.wide.u32 	%rd75, %r200, 4;
	add.s64 	%rd76, %rd1, %rd75;
	ld.global.u32 	%r202, [%rd76];
	mad.lo.s32 	%r203, %r202, %r201, %r199;
	add.s32 	%r204, %r200, %r87;
	ld.global.u32 	%r205, [%rd70+12];
	mul.wide.u32 	%rd77, %r204, 4;
	add.s64 	%rd78, %rd1, %rd77;
	ld.global.u32 	%r206, [%rd78];
	mad.lo.s32 	%r244, %r206, %r205, %r203;
	add.s32 	%r232, %r204, %r87;
	add.s32 	%r233, %r233, 4;
$L__BB0_11:
	setp.eq.s32 	%p9, %r73, 0;
	@%p9 bra 	$L__BB0_14;
	mul.wide.u32 	%rd79, %r232, 4;
	add.s64 	%rd87, %rd1, %rd79;
	mul.wide.u32 	%rd7, %r87, 4;
	mul.wide.u32 	%rd80, %r233, 4;
	add.s64 	%rd86, %rd2, %rd80;
	neg.s32 	%r242, %r73;
$L__BB0_13:
	.pragma "nounroll";
	ld.global.u32 	%r207, [%rd86];
	ld.global.u32 	%r208, [%rd87];
	mad.lo.s32 	%r244, %r208, %r207, %r244;
	add.s64 	%rd87, %rd87, %rd7;
	add.s64 	%rd86, %rd86, 4;
	add.s32 	%r242, %r242, 1;
	setp.ne.s32 	%p10, %r242, 0;
	@%p10 bra 	$L__BB0_13;
$L__BB0_14:
	ld.param.u64 	%rd84, [_Z5saxpyPiS_S_i_param_2];
	cvta.to.global.u64 	%rd81, %rd84;
	mul.wide.u32 	%rd82, %r5, 4;
	add.s64 	%rd83, %rd81, %rd82;
	ld.global.u32 	%r209, [%rd83];
	add.s32 	%r210, %r209, %r244;
	st.global.u32 	[%rd83], %r210;
$L__BB0_15:
	ret;

}


// ===== COMPILED SASS (sm_100) =====

	.target	sm_100

	.elftype	@"ET_EXEC"


//--------------------- .note.nv.tkinfo           --------------------------
	.section	.note.nv.tkinfo,"",@"SHT_NOTE"
	.sectionflags	@"SHF_NOTE_NV_TKINFO"
	.tkinfo
        /*0018*/ 	.word	0x00000002
        /*0030*/ 	.string	""
        /*0030*/ 	.string	"ptxas"
        /*0030*/ 	.string	"Cuda compilation tools, release 13.0, V13.0.88"
        /*0030*/ 	.string	"Build cuda_13.0.r13.0/compiler.36424714_0"
        /*0030*/ 	.string	"-arch sm_100 -m 64 "



//--------------------- .note.nv.cuinfo           --------------------------
	.section	.note.nv.cuinfo,"",@"SHT_NOTE"
	.sectionflags	@"SHF_NOTE_NV_CUINFO"
        /*0018*/ 	.short	0x0002
        /*001a*/ 	.short	0x0064
        /*001c*/ 	.short	0x0082
	.zero		2


//--------------------- .nv.info                  --------------------------
	.section	.nv.info,"",@"SHT_CUDA_INFO"
	.align	4


	//----- nvinfo : EIATTR_REGCOUNT
	.align		4
        /*0000*/ 	.byte	0x04, 0x2f
        /*0002*/ 	.short	(.L_1 - .L_0)
	.align		4
.L_0:
        /*0004*/ 	.word	index@(_Z5saxpyPiS_S_i)
        /*0008*/ 	.word	0x00000020


	//----- nvinfo : EIATTR_FRAME_SIZE
	.align		4
.L_1:
        /*000c*/ 	.byte	0x04, 0x11
        /*000e*/ 	.short	(.L_3 - .L_2)
	.align		4
.L_2:
        /*0010*/ 	.word	index@(_Z5saxpyPiS_S_i)
        /*0014*/ 	.word	0x00000000


	//----- nvinfo : EIATTR_MIN_STACK_SIZE
	.align		4
.L_3:
        /*0018*/ 	.byte	0x04, 0x12
        /*001a*/ 	.short	(.L_5 - .L_4)
	.align		4
.L_4:
        /*001c*/ 	.word	index@(_Z5saxpyPiS_S_i)
        /*0020*/ 	.word	0x00000000
.L_5:


//--------------------- .nv.compat                --------------------------
	.section	.nv.compat,"",@"SHT_CUDA_COMPAT_INFO"
	.align	4
        /*0000*/ 	.byte	0x02, 0x09, 0x00, 0x00, 0x02, 0x02, 0x01, 0x00, 0x02, 0x05, 0x05, 0x00, 0x03, 0x07, 0x01, 0x01
        /*0010*/ 	.byte	0x02, 0x03, 0x00, 0x00, 0x02, 0x06, 0x01, 0x00, 0x04, 0x0b, 0x08, 0x00, 0x09, 0x00, 0x00, 0x00
        /*0020*/ 	.byte	0x00, 0x00, 0x00, 0x00


//--------------------- .nv.info._Z5saxpyPiS_S_i  --------------------------
	.section	.nv.info._Z5saxpyPiS_S_i,"",@"SHT_CUDA_INFO"
	.sectionflags	@""
	.align	4


	//----- nvinfo : EIATTR_CUDA_API_VERSION
	.align		4
        /*0000*/ 	.byte	0x04, 0x37
        /*0002*/ 	.short	(.L_7 - .L_6)
.L_6:
        /*0004*/ 	.word	0x00000082


	//----- nvinfo : EIATTR_KPARAM_INFO
	.align		4
.L_7:
        /*0008*/ 	.byte	0x04, 0x17
        /*000a*/ 	.short	(.L_9 - .L_8)
.L_8:
        /*000c*/ 	.word	0x00000000
        /*0010*/ 	.short	0x0003
        /*0012*/ 	.short	0x0018
        /*0014*/ 	.byte	0x00, 0xf0, 0x11, 0x00


	//----- nvinfo : EIATTR_KPARAM_INFO
	.align		4
.L_9:
        /*0018*/ 	.byte	0x04, 0x17
        /*001a*/ 	.short	(.L_11 - .L_10)
.L_10:
        /*001c*/ 	.word	0x00000000
        /*0020*/ 	.short	0x0002
        /*0022*/ 	.short	0x0010
        /*0024*/ 	.byte	0x00, 0xf5, 0x21, 0x00


	//----- nvinfo : EIATTR_KPARAM_INFO
	.align		4
.L_11:
        /*0028*/ 	.byte	0x04, 0x17
        /*002a*/ 	.short	(.L_13 - .L_12)
.L_12:
        /*002c*/ 	.word	0x00000000
        /*0030*/ 	.short	0x0001
        /*0032*/ 	.short	0x0008
        /*0034*/ 	.byte	0x00, 0xf5, 0x21, 0x00


	//----- nvinfo : EIATTR_KPARAM_INFO
	.align		4
.L_13:
        /*0038*/ 	.byte	0x04, 0x17
        /*003a*/ 	.short	(.L_15 - .L_14)
.L_14:
        /*003c*/ 	.word	0x00000000
        /*0040*/ 	.short	0x0000
        /*0042*/ 	.short	0x0000
        /*0044*/ 	.byte	0x00, 0xf5, 0x21, 0x00


	//----- nvinfo : EIATTR_SPARSE_MMA_MASK
	.align		4
.L_15:
        /*0048*/ 	.byte	0x03, 0x50
        /*004a*/ 	.short	0x0000


	//----- nvinfo : EIATTR_MAXREG_COUNT
	.align		4
        /*004c*/ 	.byte	0x03, 0x1b
        /*004e*/ 	.short	0x00ff


	//----- nvinfo : EIATTR_MERCURY_ISA_VERSION
	.align		4
        /*0050*/ 	.byte	0x03, 0x5f
        /*0052*/ 	.short	0x0101


	//----- nvinfo : EIATTR_VRC_CTA_INIT_COUNT
	.align		4
        /*0054*/ 	.byte	0x02, 0x4a
	.zero		1
	.zero		1


	//----- nvinfo : EIATTR_EXIT_INSTR_OFFSETS
	.align		4
        /*0058*/ 	.byte	0x04, 0x1c
        /*005a*/ 	.short	(.L_17 - .L_16)


	//   ....[0]....
.L_16:
        /*005c*/ 	.word	0x00000090


	//   ....[1]....
        /*0060*/ 	.word	0x00000f00


	//----- nvinfo : EIATTR_CBANK_PARAM_SIZE
	.align		4
.L_17:
        /*0064*/ 	.byte	0x03, 0x19
        /*0066*/ 	.short	0x001c


	//----- nvinfo : EIATTR_PARAM_CBANK
	.align		4
        /*0068*/ 	.byte	0x04, 0x0a
        /*006a*/ 	.short	(.L_19 - .L_18)
	.align		4
.L_18:
        /*006c*/ 	.word	index@(.nv.constant0._Z5saxpyPiS_S_i)
        /*0070*/ 	.short	0x0380
        /*0072*/ 	.short	0x001c


	//----- nvinfo : EIATTR_SW_WAR
	.align		4
.L_19:
        /*0074*/ 	.byte	0x04, 0x36
        /*0076*/ 	.short	(.L_21 - .L_20)
.L_20:
        /*0078*/ 	.word	0x00000008
.L_21:


//--------------------- .nv.callgraph             --------------------------
	.section	.nv.callgraph,"",@"SHT_CUDA_CALLGRAPH"
	.align	4
	.sectionentsize	8
	.align		4
        /*0000*/ 	.word	0x00000000
	.align		4
        /*0004*/ 	.word	0xffffffff
	.align		4
        /*0008*/ 	.word	0x00000000
	.align		4
        /*000c*/ 	.word	0xfffffffe
	.align		4
        /*0010*/ 	.word	0x00000000
	.align		4
        /*0014*/ 	.word	0xfffffffd
	.align		4
        /*0018*/ 	.word	0x00000000
	.align		4
        /*001c*/ 	.word	0xfffffffc


//--------------------- .text._Z5saxpyPiS_S_i     --------------------------
	.section	.text._Z5saxpyPiS_S_i,"ax",@progbits
	.align	128
        .global         _Z5saxpyPiS_S_i
        .type           _Z5saxpyPiS_S_i,@function
        .size           _Z5saxpyPiS_S_i,(.L_x_7 - _Z5saxpyPiS_S_i)
        .other          _Z5saxpyPiS_S_i,@"STO_CUDA_ENTRY STV_DEFAULT"
_Z5saxpyPiS_S_i:
.text._Z5saxpyPiS_S_i:
[----:B------:R-:W-:Y:S01]  /*0000*/  LDC R1, c[0x0][0x37c] ;  /* 0x0000df00ff017b82 */ /* 0x000fe20000000800 */
[----:B------:R-:W0:Y:S07]  /*0010*/  S2R R6, SR_TID.Y ;  /* 0x0000000000067919 */ /* 0x000e2e0000002200 */
[----:B------:R-:W1:Y:S01]  /*0020*/  LDC R0, c[0x0][0x398] ;  /* 0x0000e600ff007b82 */ /* 0x000e620000000800 */
[----:B------:R-:W0:Y:S01]  /*0030*/  LDCU UR4, c[0x0][0x360] ;  /* 0x00006c00ff0477ac */ /* 0x000e220008000800 */
[----:B------:R-:W2:Y:S01]  /*0040*/  S2R R5, SR_TID.X ;  /* 0x0000000000057919 */ /* 0x000ea20000002100 */
[----:B-1----:R-:W-:-:S02]  /*0050*/  IMAD R3, R0, R0, RZ ;  /* 0x0000000000037224 */ /* 0x002fc400078e02ff */
[----:B0-----:R-:W-:-:S05]  /*0060*/  IMAD R4, R6, UR4, RZ ;  /* 0x0000000406047c24 */ /* 0x001fca000f8e02ff */
[----:B--2---:R-:W-:-:S04]  /*0070*/  IADD3 R2, PT, PT, R4, R5, RZ ;  /* 0x0000000504027210 */ /* 0x004fc80007ffe0ff */
[----:B------:R-:W-:-:S13]  /*0080*/  ISETP.GE.U32.AND P0, PT, R2, R3, PT ;  /* 0x000000030200720c */ /* 0x000fda0003f06070 */
[----:B------:R-:W-:Y:S05]  /*0090*/  @P0 EXIT ;  /* 0x000000000000094d */ /* 0x000fea0003800000 */
[----:B------:R-:W-:Y:S01]  /*00a0*/  ISETP.GE.AND P0, PT, R0, 0x1, PT ;  /* 0x000000010000780c */ /* 0x000fe20003f06270 */
[----:B------:R-:W0:Y:S01]  /*00b0*/  LDCU.64 UR6, c[0x0][0x358] ;  /* 0x00006b00ff0677ac */ /* 0x000e220008000a00 */
[----:B------:R-:W-:-:S11]  /*00c0*/  HFMA2 R28, -RZ, RZ, 0, 0 ;  /* 0x00000000ff1c7431 */ /* 0x000fd600000001ff */
[----:B------:R-:W-:Y:S05]  /*00d0*/  @!P0 BRA `(.L_x_0) ;  /* 0x0000000c00748947 */ /* 0x000fea0003800000 */
[----:B------:R-:W-:Y:S02]  /*00e0*/  IADD3 R3, PT, PT, R0, -0x1, RZ ;  /* 0xffffffff00037810 */ /* 0x000fe40007ffe0ff */
[----:B------:R-:W-:Y:S02]  /*00f0*/  MOV R28, RZ ;  /* 0x000000ff001c7202 */ /* 0x000fe40000000f00 */
[----:B------:R-:W-:Y:S02]  /*0100*/  ISETP.GE.U32.AND P0, PT, R3, 0xf, PT ;  /* 0x0000000f0300780c */ /* 0x000fe40003f06070 */
[----:B------:R-:W-:-:S11]  /*0110*/  MOV R3, R5 ;  /* 0x0000000500037202 */ /* 0x000fd60000000f00 */
[----:B------:R-:W-:Y:S05]  /*0120*/  @!P0 BRA `(.L_x_1) ;  /* 0x0000000400e08947 */ /* 0x000fea0003800000 */
[----:B------:R-:W1:Y:S01]  /*0130*/  LDCU.64 UR8, c[0x0][0x380] ;  /* 0x00007000ff0877ac */ /* 0x000e620008000a00 */
[----:B------:R-:W-:Y:S01]  /*0140*/  IMAD.WIDE.U32 R6, R6, UR4, RZ ;  /* 0x0000000406067c25 */ /* 0x000fe2000f8e00ff */
[C---:B------:R-:W-:Y:S02]  /*0150*/  LOP3.LUT R12, R0.reuse, 0x7ffffff0, RZ, 0xc0, !PT ;  /* 0x7ffffff0000c7812 */ /* 0x040fe400078ec0ff */
[CC--:B------:R-:W-:Y:S01]  /*0160*/  LEA R9, R0.reuse, R3.reuse, 0x1 ;  /* 0x0000000300097211 */ /* 0x0c0fe200078e08ff */
[C-C-:B------:R-:W-:Y:S01]  /*0170*/  IMAD R5, R0.reuse, 0x3, R3.reuse ;  /* 0x0000000300057824 */ /* 0x140fe200078e0203 */
[C---:B------:R-:W-:Y:S01]  /*0180*/  LEA R29, R0.reuse, R3, 0x3 ;  /* 0x00000003001d7211 */ /* 0x040fe200078e18ff */
[C-C-:B------:R-:W-:Y:S01]  /*0190*/  IMAD R15, R0.reuse, 0x5, R3.reuse ;  /* 0x00000005000f7824 */ /* 0x140fe200078e0203 */
[----:B------:R-:W-:Y:S01]  /*01a0*/  IADD3 R16, PT, PT, R3, R0, RZ ;  /* 0x0000000003107210 */ /* 0x000fe20007ffe0ff */
[C-C-:B------:R-:W-:Y:S01]  /*01b0*/  IMAD R11, R0.reuse, 0x6, R3.reuse ;  /* 0x00000006000b7824 */ /* 0x140fe200078e0203 */
[----:B------:R-:W-:Y:S01]  /*01c0*/  MOV R28, RZ ;  /* 0x000000ff001c7202 */ /* 0x000fe20000000f00 */
[--C-:B------:R-:W-:Y:S01]  /*01d0*/  IMAD R13, R0, 0x7, R3.reuse ;  /* 0x00000007000d7824 */ /* 0x100fe200078e0203 */
[----:B------:R-:W-:Y:S01]  /*01e0*/  IADD3 R12, PT, PT, -R12, RZ, RZ ;  /* 0x000000ff0c0c7210 */ /* 0x000fe20007ffe1ff */
[----:B------:R-:W-:-:S02]  /*01f0*/  IMAD R17, R0, 0x9, R3 ;  /* 0x0000000900117824 */ /* 0x000fc400078e0203 */
[C-C-:B------:R-:W-:Y:S02]  /*0200*/  IMAD R27, R0.reuse, 0xa, R3.reuse ;  /* 0x0000000a001b7824 */ /* 0x140fe400078e0203 */
[--C-:B------:R-:W-:Y:S01]  /*0210*/  IMAD R10, R0, 0xb, R3.reuse ;  /* 0x0000000b000a7824 */ /* 0x100fe200078e0203 */
[----:B-1----:R-:W-:Y:S01]  /*0220*/  LEA R22, P0, R6, UR8, 0x2 ;  /* 0x0000000806167c11 */ /* 0x002fe2000f8010ff */
[C-C-:B------:R-:W-:Y:S02]  /*0230*/  IMAD R8, R0.reuse, 0xd, R3.reuse ;  /* 0x0000000d00087824 */ /* 0x140fe400078e0203 */
[----:B------:R-:W-:Y:S01]  /*0240*/  IMAD R26, R0, 0xe, R3 ;  /* 0x0000000e001a7824 */ /* 0x000fe200078e0203 */
[----:B------:R-:W-:Y:S01]  /*0250*/  LEA.HI.X R23, R6, UR9, R7, 0x2, P0 ;  /* 0x0000000906177c11 */ /* 0x000fe200080f1407 */
[--C-:B------:R-:W-:Y:S01]  /*0260*/  IMAD R6, R0, 0xc, R3.reuse ;  /* 0x0000000c00067824 */ /* 0x100fe200078e0203 */
[----:B------:R-:W-:Y:S01]  /*0270*/  IADD3 R22, P0, PT, R22, 0x20, RZ ;  /* 0x0000002016167810 */ /* 0x000fe20007f1e0ff */
[C---:B------:R-:W-:Y:S01]  /*0280*/  IMAD R14, R0.reuse, 0xf, R3 ;  /* 0x0000000f000e7824 */ /* 0x040fe200078e0203 */
[----:B------:R-:W-:-:S02]  /*0290*/  LEA R7, R0, R3, 0x2 ;  /* 0x0000000300077211 */ /* 0x000fc400078e10ff */
[----:B------:R-:W-:-:S09]  /*02a0*/  IADD3.X R23, PT, PT, RZ, R23, RZ, P0, !PT ;  /* 0x00000017ff177210 */ /* 0x000fd200007fe4ff */
.L_x_2:
[----:B------:R-:W1:Y:S02]  /*02b0*/  LDC.64 R20, c[0x0][0x388] ;  /* 0x0000e200ff147b82 */ /* 0x000e640000000a00 */
[----:B-1----:R-:W-:-:S05]  /*02c0*/  IMAD.WIDE.U32 R18, R3, 0x4, R20 ;  /* 0x0000000403127825 */ /* 0x002fca00078e0014 */
[----:B0-----:R0:W2:Y:S02]  /*02d0*/  LDG.E R24, desc[UR6][R18.64] ;  /* 0x0000000612187981 */ /* 0x0010a4000c1e1900 */
[----:B0-----:R-:W-:Y:S02]  /*02e0*/  MOV R18, R22 ;  /* 0x0000001600127202 */ /* 0x001fe40000000f00 */
[----:B------:R-:W-:-:S05]  /*02f0*/  MOV R19, R23 ;  /* 0x0000001700137202 */ /* 0x000fca0000000f00 */
[----:B------:R-:W2:Y:S04]  /*0300*/  LDG.E R23, desc[UR6][R18.64+-0x20] ;  /* 0xffffe00612177981 */ /* 0x000ea8000c1e1900 */
[----:B------:R-:W3:Y:S01]  /*0310*/  LDG.E R25, desc[UR6][R18.64+-0x1c] ;  /* 0xffffe40612197981 */ /* 0x000ee2000c1e1900 */
[----:B--2---:R-:W-:Y:S02]  /*0320*/  IMAD R24, R23, R24, R28 ;  /* 0x0000001817187224 */ /* 0x004fe400078e021c */
[----:B------:R-:W-:-:S06]  /*0330*/  IMAD.WIDE.U32 R22, R16, 0x4, R20 ;  /* 0x0000000410167825 */ /* 0x000fcc00078e0014 */
[----:B------:R-:W3:Y:S04]  /*0340*/  LDG.E R22, desc[UR6][R22.64] ;  /* 0x0000000616167981 */ /* 0x000ee8000c1e1900 */
[----:B------:R-:W2:Y:S01]  /*0350*/  LDG.E R23, desc[UR6][R18.64+-0x18] ;  /* 0xffffe80612177981 */ /* 0x000ea2000c1e1900 */
[----:B---3--:R-:W-:Y:S02]  /*0360*/  IMAD R28, R25, R22, R24 ;  /* 0x00000016191c7224 */ /* 0x008fe400078e0218 */
[----:B------:R-:W-:-:S06]  /*0370*/  IMAD.WIDE.U32 R24, R9, 0x4, R20 ;  /* 0x0000000409187825 */ /* 0x000fcc00078e0014 */
[----:B------:R-:W2:Y:S04]  /*0380*/  LDG.E R24, desc[UR6][R24.64] ;  /* 0x0000000618187981 */ /* 0x000ea8000c1e1900 */
[----:B------:R-:W3:Y:S01]  /*0390*/  LDG.E R25, desc[UR6][R18.64+-0x14] ;  /* 0xffffec0612197981 */ /* 0x000ee2000c1e1900 */
[----:B--2---:R-:W-:Y:S02]  /*03a0*/  IMAD R28, R23, R24, R28 ;  /* 0x00000018171c7224 */ /* 0x004fe400078e021c */
[----:B------:R-:W-:-:S06]  /*03b0*/  IMAD.WIDE.U32 R22, R5, 0x4, R20 ;  /* 0x0000000405167825 */ /* 0x000fcc00078e0014 */
[----:B------:R-:W3:Y:S02]  /*03c0*/  LDG.E R22, desc[UR6][R22.64] ;  /* 0x0000000616167981 */ /* 0x000ee4000c1e1900 */
[----:B---3--:R-:W-:Y:S02]  /*03d0*/  IMAD R28, R25, R22, R28 ;  /* 0x00000016191c7224 */ /* 0x008fe400078e021c */
[----:B------:R-:W-:Y:S01]  /*03e0*/  IMAD.WIDE.U32 R22, R7, 0x4, R20 ;  /* 0x0000000407167825 */ /* 0x000fe200078e0014 */
[----:B------:R-:W2:Y:S05]  /*03f0*/  LDG.E R25, desc[UR6][R18.64+-0x10] ;  /* 0xfffff00612197981 */ /* 0x000eaa000c1e1900 */
[----:B------:R-:W2:Y:S02]  /*0400*/  LDG.E R22, desc[UR6][R22.64] ;  /* 0x0000000616167981 */ /* 0x000ea4000c1e1900 */
[----:B--2---:R-:W-:-:S02]  /*0410*/  IMAD R28, R25, R22, R28 ;  /* 0x00000016191c7224 */ /* 0x004fc400078e021c */
[----:B------:R-:W-:-:S06]  /*0420*/  IMAD.WIDE.U32 R24, R15, 0x4, R20 ;  /* 0x000000040f187825 */ /* 0x000fcc00078e0014 */
[----:B------:R-:W2:Y:S04]  /*0430*/  LDG.E R24, desc[UR6][R24.64] ;  /* 0x0000000618187981 */ /* 0x000ea8000c1e1900 */
[----:B------:R-:W2:Y:S01]  /*0440*/  LDG.E R25, desc[UR6][R18.64+-0xc] ;  /* 0xfffff40612197981 */ /* 0x000ea2000c1e1900 */
[----:B------:R-:W-:-:S06]  /*0450*/  IMAD.WIDE.U32 R22, R11, 0x4, R20 ;  /* 0x000000040b167825 */ /* 0x000fcc00078e0014 */
[----:B------:R-:W3:Y:S01]  /*0460*/  LDG.E R22, desc[UR6][R22.64] ;  /* 0x0000000616167981 */ /* 0x000ee2000c1e1900 */
[----:B--2---:R-:W-:-:S03]  /*0470*/  IMAD R28, R25, R24, R28 ;  /* 0x00000018191c7224 */ /* 0x004fc600078e021c */
        /* <DEDUP_REMOVED lines=28> */
[----:B------:R-:W2:Y:S01]  /*0640*/  LDG.E R22, desc[UR6][R22.64] ;  /* 0x0000000616167981 */ /* 0x000ea2000c1e1900 */
[----:B------:R-:W-:-:S04]  /*0650*/  LEA R3, R0, R3, 0x1 ;  /* 0x0000000300037211 */ /* 0x000fc800078e08ff */
[----:B------:R-:W-:Y:S01]  /*0660*/  LEA R3, R0, R3, 0x1 ;  /* 0x0000000300037211 */ /* 0x000fe200078e08ff */
[----:B--2---:R-:W-:Y:S02]  /*0670*/  IMAD R28, R25, R22, R28 ;  /* 0x00000016191c7224 */ /* 0x004fe400078e021c */
[----:B------:R-:W-:-:S04]  /*0680*/  IMAD.WIDE.U32 R24, R26, 0x4, R20 ;  /* 0x000000041a187825 */ /* 0x000fc800078e0014 */
[----:B------:R-:W-:Y:S02]  /*0690*/  IMAD.WIDE.U32 R20, R14, 0x4, R20 ;  /* 0x000000040e147825 */ /* 0x000fe400078e0014 */
[----:B------:R-:W2:Y:S04]  /*06a0*/  LDG.E R25, desc[UR6][R24.64] ;  /* 0x0000000618197981 */ /* 0x000ea8000c1e1900 */
[----:B------:R-:W3:Y:S04]  /*06b0*/  LDG.E R24, desc[UR6][R20.64] ;  /* 0x0000000614187981 */ /* 0x000ee8000c1e1900 */
[----:B------:R-:W2:Y:S04]  /*06c0*/  LDG.E R20, desc[UR6][R18.64+0x18] ;  /* 0x0000180612147981 */ /* 0x000ea8000c1e1900 */
[----:B------:R-:W3:Y:S01]  /*06d0*/  LDG.E R21, desc[UR6][R18.64+0x1c] ;  /* 0x00001c0612157981 */ /* 0x000ee2000c1e1900 */
[----:B------:R-:W-:-:S02]  /*06e0*/  IADD3 R22, P0, PT, R18, 0x40, RZ ;  /* 0x0000004012167810 */ /* 0x000fc40007f1e0ff */
[----:B------:R-:W-:Y:S02]  /*06f0*/  LEA R3, R0, R3, 0x1 ;  /* 0x0000000300037211 */ /* 0x000fe400078e08ff */
[----:B------:R-:W-:Y:S02]  /*0700*/  IADD3 R12, PT, PT, R12, 0x10, RZ ;  /* 0x000000100c0c7810 */ /* 0x000fe40007ffe0ff */
[----:B------:R-:W-:Y:S02]  /*0710*/  IADD3.X R23, PT, PT, RZ, R19, RZ, P0, !PT ;  /* 0x00000013ff177210 */ /* 0x000fe400007fe4ff */
[----:B------:R-:W-:Y:S02]  /*0720*/  LEA R3, R0, R3, 0x1 ;  /* 0x0000000300037211 */ /* 0x000fe400078e08ff */
[----:B------:R-:W-:Y:S02]  /*0730*/  ISETP.NE.AND P0, PT, R12, RZ, PT ;  /* 0x000000ff0c00720c */ /* 0x000fe40003f05270 */
[----:B------:R-:W-:-:S04]  /*0740*/  LEA R3, R0, R3, 0x1 ;  /* 0x0000000300037211 */ /* 0x000fc800078e08ff */
[----:B------:R-:W-:-:S04]  /*0750*/  LEA R3, R0, R3, 0x1 ;  /* 0x0000000300037211 */ /* 0x000fc800078e08ff */
[----:B------:R-:W-:Y:S02]  /*0760*/  LEA R3, R0, R3, 0x1 ;  /* 0x0000000300037211 */ /* 0x000fe400078e08ff */
[----:B------:R-:W-:Y:S02]  /*0770*/  IADD3 R4, PT, PT, R4, 0x10, RZ ;  /* 0x0000001004047810 */ /* 0x000fe40007ffe0ff */
[C---:B------:R-:W-:Y:S02]  /*0780*/  LEA R9, R0.reuse, R9, 0x4 ;  /* 0x0000000900097211 */ /* 0x040fe400078e20ff */
[C---:B------:R-:W-:Y:S02]  /*0790*/  LEA R5, R0.reuse, R5, 0x4 ;  /* 0x0000000500057211 */ /* 0x040fe400078e20ff */
[C---:B------:R-:W-:Y:S02]  /*07a0*/  LEA R7, R0.reuse, R7, 0x4 ;  /* 0x0000000700077211 */ /* 0x040fe400078e20ff */
[----:B------:R-:W-:-:S02]  /*07b0*/  LEA R15, R0, R15, 0x4 ;  /* 0x0000000f000f7211 */ /* 0x000fc400078e20ff */
[C---:B------:R-:W-:Y:S02]  /*07c0*/  LEA R11, R0.reuse, R11, 0x4 ;  /* 0x0000000b000b7211 */ /* 0x040fe400078e20ff */
[C---:B------:R-:W-:Y:S02]  /*07d0*/  LEA R13, R0.reuse, R13, 0x4 ;  /* 0x0000000d000d7211 */ /* 0x040fe400078e20ff */
        /* <DEDUP_REMOVED lines=9> */
[----:B------:R-:W-:Y:S01]  /*0870*/  LEA R3, R0, R3, 0x1 ;  /* 0x0000000300037211 */ /* 0x000fe200078e08ff */
[----:B--2---:R-:W-:-:S04]  /*0880*/  IMAD R28, R20, R25, R28 ;  /* 0x00000019141c7224 */ /* 0x004fc800078e021c */
[----:B---3--:R-:W-:Y:S01]  /*0890*/  IMAD R28, R21, R24, R28 ;  /* 0x00000018151c7224 */ /* 0x008fe200078e021c */
[----:B------:R-:W-:Y:S06]  /*08a0*/  @P0 BRA `(.L_x_2) ;  /* 0xfffffff800800947 */ /* 0x000fec000383ffff */
.L_x_1:
[----:B------:R-:W-:-:S13]  /*08b0*/  LOP3.LUT P0, R5, R0, 0xf, RZ, 0xc0, !PT ;  /* 0x0000000f00057812 */ /* 0x000fda000780c0ff */
[----:B------:R-:W-:Y:S05]  /*08c0*/  @!P0 BRA `(.L_x_0) ;  /* 0x0000000400788947 */ /* 0x000fea0003800000 */
[----:B------:R-:W-:Y:S02]  /*08d0*/  ISETP.GE.U32.AND P0, PT, R5, 0x8, PT ;  /* 0x000000080500780c */ /* 0x000fe40003f06070 */
[----:B------:R-:W-:-:S04]  /*08e0*/  LOP3.LUT R24, R0, 0x7, RZ, 0xc0, !PT ;  /* 0x0000000700187812 */ /* 0x000fc800078ec0ff */
[----:B------:R-:W-:-:S07]  /*08f0*/  ISETP.NE.AND P1, PT, R24, RZ, PT ;  /* 0x000000ff1800720c */ /* 0x000fce0003f25270 */
[----:B------:R-:W-:Y:S06]  /*0900*/  @!P0 BRA `(.L_x_3) ;  /* 0x0000000000b08947 */ /* 0x000fec0003800000 */
[----:B------:R-:W1:Y:S01]  /*0910*/  LDC.64 R8, c[0x0][0x388] ;  /* 0x0000e200ff087b82 */ /* 0x000e620000000a00 */
[----:B------:R-:W-:-:S04]  /*0920*/  IADD3 R13, PT, PT, R3, R0, RZ ;  /* 0x00000000030d7210 */ /* 0x000fc80007ffe0ff */
[----:B------:R-:W-:-:S03]  /*0930*/  IADD3 R15, PT, PT, R13, R0, RZ ;  /* 0x000000000d0f7210 */ /* 0x000fc60007ffe0ff */
[----:B------:R-:W2:Y:S01]  /*0940*/  LDC.64 R6, c[0x0][0x380] ;  /* 0x0000e000ff067b82 */ /* 0x000ea20000000a00 */
[----:B------:R-:W-:-:S04]  /*0950*/  IADD3 R17, PT, PT, R15, R0, RZ ;  /* 0x000000000f117210 */ /* 0x000fc80007ffe0ff */
[----:B------:R-:W-:Y:S01]  /*0960*/  IADD3 R23, PT, PT, R17, R0, RZ ;  /* 0x0000000011177210 */ /* 0x000fe20007ffe0ff */
[----:B-1----:R-:W-:-:S04]  /*0970*/  IMAD.WIDE.U32 R10, R3, 0x4, R8 ;  /* 0x00000004030a7825 */ /* 0x002fc800078e0008 */
[----:B------:R-:W-:Y:S01]  /*0980*/  IMAD.WIDE.U32 R12, R13, 0x4, R8 ;  /* 0x000000040d0c7825 */ /* 0x000fe200078e0008 */
[----:B0-----:R0:W3:Y:S03]  /*0990*/  LDG.E R3, desc[UR6][R10.64] ;  /* 0x000000060a037981 */ /* 0x0010e6000c1e1900 */
[----:B--2---:R-:W-:Y:S01]  /*09a0*/  IMAD.WIDE.U32 R6, R4, 0x4, R6 ;  /* 0x0000000404067825 */ /* 0x004fe200078e0006 */
[----:B------:R1:W2:Y:S04]  /*09b0*/  LDG.E R18, desc[UR6][R12.64] ;  /* 0x000000060c127981 */ /* 0x0002a8000c1e1900 */
[----:B------:R-:W3:Y:S01]  /*09c0*/  LDG.E R5, desc[UR6][R6.64] ;  /* 0x0000000606057981 */ /* 0x000ee2000c1e1900 */
[----:B------:R-:W-:-:S03]  /*09d0*/  IMAD.WIDE.U32 R14, R15, 0x4, R8 ;  /* 0x000000040f0e7825 */ /* 0x000fc600078e0008 */
[----:B------:R-:W2:Y:S01]  /*09e0*/  LDG.E R21, desc[UR6][R6.64+0x4] ;  /* 0x0000040606157981 */ /* 0x000ea2000c1e1900 */
[--C-:B------:R-:W-:Y:S01]  /*09f0*/  IMAD.WIDE.U32 R16, R17, 0x4, R8.reuse ;  /* 0x0000000411107825 */ /* 0x100fe200078e0008 */
[C---:B------:R-:W-:Y:S02]  /*0a00*/  IADD3 R25, PT, PT, R23.reuse, R0, RZ ;  /* 0x0000000017197210 */ /* 0x040fe40007ffe0ff */
[----:B------:R4:W5:Y:S01]  /*0a10*/  LDG.E R20, desc[UR6][R14.64] ;  /* 0x000000060e147981 */ /* 0x000962000c1e1900 */
[----:B0-----:R-:W-:-:S03]  /*0a20*/  IMAD.WIDE.U32 R10, R23, 0x4, R8 ;  /* 0x00000004170a7825 */ /* 0x001fc600078e0008 */
[----:B------:R-:W5:Y:S01]  /*0a30*/  LDG.E R19, desc[UR6][R6.64+0x8] ;  /* 0x0000080606137981 */ /* 0x000f62000c1e1900 */
[CC--:B------:R-:W-:Y:S01]  /*0a40*/  IADD3 R27, PT, PT, R25.reuse, R0.reuse, RZ ;  /* 0x00000000191b7210 */ /* 0x0c0fe20007ffe0ff */
[--C-:B-1----:R-:W-:Y:S02]  /*0a50*/  IMAD.WIDE.U32 R12, R25, 0x4, R8.reuse ;  /* 0x00000004190c7825 */ /* 0x102fe400078e0008 */
[----:B------:R-:W5:Y:S04]  /*0a60*/  LDG.E R17, desc[UR6][R16.64] ;  /* 0x0000000610117981 */ /* 0x000f68000c1e1900 */
[----:B------:R-:W5:Y:S01]  /*0a70*/  LDG.E R22, desc[UR6][R6.64+0xc] ;  /* 0x00000c0606167981 */ /* 0x000f62000c1e1900 */
[C---:B------:R-:W-:Y:S01]  /*0a80*/  IADD3 R23, PT, PT, R27.reuse, R0, RZ ;  /* 0x000000001b177210 */ /* 0x040fe20007ffe0ff */
[----:B----4-:R-:W-:-:S02]  /*0a90*/  IMAD.WIDE.U32 R14, R27, 0x4, R8 ;  /* 0x000000041b0e7825 */ /* 0x010fc400078e0008 */
[----:B------:R-:W4:Y:S04]  /*0aa0*/  LDG.E R10, desc[UR6][R10.64] ;  /* 0x000000060a0a7981 */ /* 0x000f28000c1e1900 */
[----:B------:R-:W4:Y:S01]  /*0ab0*/  LDG.E R25, desc[UR6][R6.64+0x10] ;  /* 0x0000100606197981 */ /* 0x000f22000c1e1900 */
[----:B------:R-:W-:-:S03]  /*0ac0*/  IMAD.WIDE.U32 R8, R23, 0x4, R8 ;  /* 0x0000000417087825 */ /* 0x000fc600078e0008 */
[----:B------:R-:W4:Y:S04]  /*0ad0*/  LDG.E R13, desc[UR6][R12.64] ;  /* 0x000000060c0d7981 */ /* 0x000f28000c1e1900 */
[----:B------:R-:W4:Y:S04]  /*0ae0*/  LDG.E R26, desc[UR6][R6.64+0x14] ;  /* 0x00001406061a7981 */ /* 0x000f28000c1e1900 */
[----:B------:R-:W4:Y:S04]  /*0af0*/  LDG.E R15, desc[UR6][R14.64] ;  /* 0x000000060e0f7981 */ /* 0x000f28000c1e1900 */
[----:B------:R-:W4:Y:S04]  /*0b00*/  LDG.E R16, desc[UR6][R6.64+0x18] ;  /* 0x0000180606107981 */ /* 0x000f28000c1e1900 */
[----:B------:R-:W4:Y:S04]  /*0b10*/  LDG.E R8, desc[UR6][R8.64] ;  /* 0x0000000608087981 */ /* 0x000f28000c1e1900 */
[----:B------:R-:W4:Y:S01]  /*0b20*/  LDG.E R27, desc[UR6][R6.64+0x1c] ;  /* 0x00001c06061b7981 */ /* 0x000f22000c1e1900 */
[----:B------:R-:W-:Y:S01]  /*0b30*/  IADD3 R4, PT, PT, R4, 0x8, RZ ;  /* 0x0000000804047810 */ /* 0x000fe20007ffe0ff */
[----:B---3--:R-:W-:-:S04]  /*0b40*/  IMAD R3, R5, R3, R28 ;  /* 0x0000000305037224 */ /* 0x008fc800078e021c */
[----:B--2---:R-:W-:-:S04]  /*0b50*/  IMAD R3, R21, R18, R3 ;  /* 0x0000001215037224 */ /* 0x004fc800078e0203 */
[----:B-----5:R-:W-:-:S04]  /*0b60*/  IMAD R3, R19, R20, R3 ;  /* 0x0000001413037224 */ /* 0x020fc800078e0203 */
[----:B------:R-:W-:-:S04]  /*0b70*/  IMAD R3, R22, R17, R3 ;  /* 0x0000001116037224 */ /* 0x000fc800078e0203 */
[----:B----4-:R-:W-:-:S04]  /*0b80*/  IMAD R3, R25, R10, R3 ;  /* 0x0000000a19037224 */ /* 0x010fc800078e0203 */
[----:B------:R-:W-:-:S04]  /*0b90*/  IMAD R3, R26, R13, R3 ;  /* 0x0000000d1a037224 */ /* 0x000fc800078e0203 */
[----:B------:R-:W-:Y:S01]  /*0ba0*/  IMAD R16, R16, R15, R3 ;  /* 0x0000000f10107224 */ /* 0x000fe200078e0203 */
[----:B------:R-:W-:-:S03]  /*0bb0*/  IADD3 R3, PT, PT, R23, R0, RZ ;  /* 0x0000000017037210 */ /* 0x000fc60007ffe0ff */
[----:B------:R-:W-:-:S07]  /*0bc0*/  IMAD R28, R27, R8, R16 ;  /* 0x000000081b1c7224 */ /* 0x000fce00078e0210 */
.L_x_3:
        /* <DEDUP_REMOVED lines=9> */
[----:B------:R-:W-:Y:S01]  /*0c60*/  IADD3 R17, PT, PT, R11, R0, RZ ;  /* 0x000000000b117210 */ /* 0x000fe20007ffe0ff */
[----:B-1----:R-:W-:-:S04]  /*0c70*/  IMAD.WIDE.U32 R12, R3, 0x4, R6 ;  /* 0x00000004030c7825 */ /* 0x002fc800078e0006 */
[----:B------:R-:W-:Y:S02]  /*0c80*/  IMAD.WIDE.U32 R14, R15, 0x4, R6 ;  /* 0x000000040f0e7825 */ /* 0x000fe400078e0006 */
[----:B0-----:R-:W3:Y:S02]  /*0c90*/  LDG.E R12, desc[UR6][R12.64] ;  /* 0x000000060c0c7981 */ /* 0x001ee4000c1e1900 */
[----:B--2---:R-:W-:Y:S02]  /*0ca0*/  IMAD.WIDE.U32 R8, R4, 0x4, R8 ;  /* 0x0000000404087825 */ /* 0x004fe400078e0008 */
[----:B------:R-:W2:Y:S02]  /*0cb0*/  LDG.E R14, desc[UR6][R14.64] ;  /* 0x000000060e0e7981 */ /* 0x000ea4000c1e1900 */
[--C-:B------:R-:W-:Y:S02]  /*0cc0*/  IMAD.WIDE.U32 R10, R11, 0x4, R6.reuse ;  /* 0x000000040b0a7825 */ /* 0x100fe400078e0006 */
[----:B------:R-:W3:Y:S02]  /*0cd0*/  LDG.E R3, desc[UR6][R8.64] ;  /* 0x0000000608037981 */ /* 0x000ee4000c1e1900 */
[----:B------:R-:W-:-:S02]  /*0ce0*/  IMAD.WIDE.U32 R6, R17, 0x4, R6 ;  /* 0x0000000411067825 */ /* 0x000fc400078e0006 */
[----:B------:R-:W2:Y:S04]  /*0cf0*/  LDG.E R16, desc[UR6][R8.64+0x4] ;  /* 0x0000040608107981 */ /* 0x000ea8000c1e1900 */
[----:B------:R-:W4:Y:S04]  /*0d00*/  LDG.E R10, desc[UR6][R10.64] ;  /* 0x000000060a0a7981 */ /* 0x000f28000c1e1900 */
[----:B------:R-:W4:Y:S04]  /*0d10*/  LDG.E R18, desc[UR6][R8.64+0x8] ;  /* 0x0000080608127981 */ /* 0x000f28000c1e1900 */
[----:B------:R-:W5:Y:S04]  /*0d20*/  LDG.E R6, desc[UR6][R6.64] ;  /* 0x0000000606067981 */ /* 0x000f68000c1e1900 */
[----:B------:R-:W5:Y:S01]  /*0d30*/  LDG.E R19, desc[UR6][R8.64+0xc] ;  /* 0x00000c0608137981 */ /* 0x000f62000c1e1900 */
[----:B------:R-:W-:Y:S01]  /*0d40*/  IADD3 R4, PT, PT, R4, 0x4, RZ ;  /* 0x0000000404047810 */ /* 0x000fe20007ffe0ff */
[----:B---3--:R-:W-:-:S04]  /*0d50*/  IMAD R3, R3, R12, R28 ;  /* 0x0000000c03037224 */ /* 0x008fc800078e021c */
[----:B--2---:R-:W-:-:S04]  /*0d60*/  IMAD R3, R16, R14, R3 ;  /* 0x0000000e10037224 */ /* 0x004fc800078e0203 */
[----:B----4-:R-:W-:Y:S01]  /*0d70*/  IMAD R18, R18, R10, R3 ;  /* 0x0000000a12127224 */ /* 0x010fe200078e0203 */
[----:B------:R-:W-:-:S03]  /*0d80*/  IADD3 R3, PT, PT, R17, R0, RZ ;  /* 0x0000000011037210 */ /* 0x000fc60007ffe0ff */
[----:B-----5:R-:W-:-:S07]  /*0d90*/  IMAD R28, R19, R6, R18 ;  /* 0x00000006131c7224 */ /* 0x020fce00078e0212 */
.L_x_4:
[----:B------:R-:W-:Y:S05]  /*0da0*/  @!P1 BRA `(.L_x_0) ;  /* 0x0000000000409947 */ /* 0x000fea0003800000 */
[----:B------:R-:W1:Y:S08]  /*0db0*/  LDC.64 R6, c[0x0][0x380] ;  /* 0x0000e000ff067b82 */ /* 0x000e700000000a00 */
[----:B------:R-:W2:Y:S01]  /*0dc0*/  LDC.64 R8, c[0x0][0x388] ;  /* 0x0000e200ff087b82 */ /* 0x000ea20000000a00 */
[----:B-1----:R-:W-:-:S03]  /*0dd0*/  IMAD.WIDE.U32 R6, R4, 0x4, R6 ;  /* 0x0000000404067825 */ /* 0x002fc600078e0006 */
[----:B------:R-:W-:Y:S01]  /*0de0*/  MOV R4, R6 ;  /* 0x0000000600047202 */ /* 0x000fe20000000f00 */
[----:B--2---:R-:W-:Y:S01]  /*0df0*/  IMAD.WIDE.U32 R8, R3, 0x4, R8 ;  /* 0x0000000403087825 */ /* 0x004fe200078e0008 */
[----:B------:R-:W-:-:S07]  /*0e00*/  IADD3 R3, PT, PT, -R5, RZ, RZ ;  /* 0x000000ff05037210 */ /* 0x000fce0007ffe1ff */
.L_x_5:
[----:B------:R-:W-:Y:S01]  /*0e10*/  MOV R5, R7 ;  /* 0x0000000700057202 */ /* 0x000fe20000000f00 */
[----:B0-----:R0:W2:Y:S05]  /*0e20*/  LDG.E R6, desc[UR6][R8.64] ;  /* 0x0000000608067981 */ /* 0x0010aa000c1e1900 */
[----:B------:R1:W2:Y:S01]  /*0e30*/  LDG.E R5, desc[UR6][R4.64] ;  /* 0x0000000604057981 */ /* 0x0002a2000c1e1900 */
[----:B------:R-:W-:-:S04]  /*0e40*/  IADD3 R3, PT, PT, R3, 0x1, RZ ;  /* 0x0000000103037810 */ /* 0x000fc80007ffe0ff */
[----:B------:R-:W-:Y:S01]  /*0e50*/  ISETP.NE.AND P0, PT, R3, RZ, PT ;  /* 0x000000ff0300720c */ /* 0x000fe20003f05270 */
[----:B0-----:R-:W-:Y:S01]  /*0e60*/  IMAD.WIDE.U32 R8, R0, 0x4, R8 ;  /* 0x0000000400087825 */ /* 0x001fe200078e0008 */
[----:B-1----:R-:W-:-:S04]  /*0e70*/  IADD3 R4, P1, PT, R4, 0x4, RZ ;  /* 0x0000000404047810 */ /* 0x002fc80007f3e0ff */
[----:B------:R-:W-:Y:S01]  /*0e80*/  IADD3.X R7, PT, PT, RZ, R7, RZ, P1, !PT ;  /* 0x00000007ff077210 */ /* 0x000fe20000ffe4ff */
[----:B--2---:R-:W-:-:S06]  /*0e90*/  IMAD R28, R5, R6, R28 ;  /* 0x00000006051c7224 */ /* 0x004fcc00078e021c */
[----:B------:R-:W-:Y:S05]  /*0ea0*/  @P0 BRA `(.L_x_5) ;  /* 0xfffffffc00d80947 */ /* 0x000fea000383ffff */
.L_x_0:
[----:B------:R-:W1:Y:S02]  /*0eb0*/  LDC.64 R4, c[0x0][0x390] ;  /* 0x0000e400ff047b82 */ /* 0x000e640000000a00 */
[----:B-1----:R-:W-:-:S05]  /*0ec0*/  IMAD.WIDE.U32 R2, R2, 0x4, R4 ;  /* 0x0000000402027825 */ /* 0x002fca00078e0004 */
[----:B0-----:R-:W2:Y:S02]  /*0ed0*/  LDG.E R5, desc[UR6][R2.64] ;  /* 0x0000000602057981 */ /* 0x001ea4000c1e1900 */
[----:B--2---:R-:W-:-:S05]  /*0ee0*/  IADD3 R5, PT, PT, R5, R28, RZ ;  /* 0x0000001c05057210 */ /* 0x004fca0007ffe0ff */
[----:B------:R-:W-:Y:S01]  /*0ef0*/  STG.E desc[UR6][R2.64], R5 ;  /* 0x0000000502007986 */ /* 0x000fe2000c101906 */
[----:B------:R-:W-:Y:S05]  /*0f00*/  EXIT ;  /* 0x000000000000794d */ /* 0x000fea0003800000 */
.L_x_6:
[----:B------:R-:W-:-:S00]  /*0f10*/  BRA `(.L_x_6) ;  /* 0xfffffffc00fc7947 */ /* 0x000fc0000383ffff */
[----:B------:R-:W-:-:S00]  /*0f20*/  NOP ;  /* 0x0000000000007918 */ /* 0x000fc00000000000 */
        /* <DEDUP_REMOVED lines=13> */
.L_x_7:


//--------------------- .nv.shared.reserved.0     --------------------------
	.section	.nv.shared.reserved.0,"aw",@nobits
	.weak		__nv_reservedSMEM_offset_0_alias
	.size		__nv_reservedSMEM_offset_0_alias, 0, 64
	.other		__nv_reservedSMEM_offset_0_alias,@"STO_CUDA_RESERVED_SHARED STV_DEFAULT"
__nv_reservedSMEM_offset_0_alias:
	.zero		0
	.zero		64


//--------------------- .nv.constant0._Z5saxpyPiS_S_i --------------------------
	.section	.nv.constant0._Z5saxpyPiS_S_i,"a",@progbits
	.sectionflags	@""
	.align	4
.nv.constant0._Z5saxpyPiS_S_i:
	.zero		924


//--------------------- SYMBOLS --------------------------

	.type		.nv.reservedSmem.offset0,@object
	.size		.nv.reservedSmem.offset0,0x4
